//
// Generated by NVIDIA NVVM Compiler
//
// Compiler Build ID: CL-36424714
// Cuda compilation tools, release 13.0, V13.0.88
// Based on NVVM 20.0.0
//

.version 9.0
.target sm_100
.address_size 64

	// .globl	_Z7dkernelv
.extern .func  (.param .b32 func_retval0) vprintf
(
	.param .b64 vprintf_param_0,
	.param .b64 vprintf_param_1
)
;
.global .align 1 .b8 $str[14] = {84, 104, 114, 101, 97, 100, 32, 105, 100, 32, 37, 100, 10};

.visible .entry _Z7dkernelv()
{
	.local .align 8 .b8 	__local_depot0[8];
	.reg .b64 	%SP;
	.reg .b64 	%SPL;
	.reg .b32 	%r<4>;
	.reg .b64 	%rd<5>;

	mov.u64 	%SPL, __local_depot0;
	cvta.local.u64 	%SP, %SPL;
	add.u64 	%rd1, %SP, 0;
	add.u64 	%rd2, %SPL, 0;
	mov.u32 	%r1, %tid.x;
	st.local.u32 	[%rd2], %r1;
	mov.u64 	%rd3, $str;
	cvta.global.u64 	%rd4, %rd3;
	{ // callseq 0, 0
	.param .b64 param0;
	st.param.b64 	[param0], %rd4;
	.param .b64 param1;
	st.param.b64 	[param1], %rd1;
	.param .b32 retval0;
	call.uni (retval0), 
	vprintf, 
	(
	param0, 
	param1
	);
	ld.param.b32 	%r2, [retval0];
	} // callseq 0
	ret;

}


// ===== COMPILED SASS (sm_100) =====

	.target	sm_100

	.elftype	@"ET_EXEC"


//--------------------- .note.nv.tkinfo           --------------------------
	.section	.note.nv.tkinfo,"",@"SHT_NOTE"
	.sectionflags	@"SHF_NOTE_NV_TKINFO"
	.tkinfo
        /*0018*/ 	.word	0x00000002
        /*0030*/ 	.string	""
        /*0030*/ 	.string	"ptxas"
        /*0030*/ 	.string	"Cuda compilation tools, release 13.0, V13.0.88"
        /*0030*/ 	.string	"Build cuda_13.0.r13.0/compiler.36424714_0"
        /*0030*/ 	.string	"-arch sm_100 -m 64 "



//--------------------- .note.nv.cuinfo           --------------------------
	.section	.note.nv.cuinfo,"",@"SHT_NOTE"
	.sectionflags	@"SHF_NOTE_NV_CUINFO"
        /*0018*/ 	.short	0x0002
        /*001a*/ 	.short	0x0064
        /*001c*/ 	.short	0x0082
	.zero		2


//--------------------- .nv.info                  --------------------------
	.section	.nv.info,"",@"SHT_CUDA_INFO"
	.align	4


	//----- nvinfo : EIATTR_REGCOUNT
	.align		4
        /*0000*/ 	.byte	0x04, 0x2f
        /*0002*/ 	.short	(.L_2 - .L_1)
	.align		4
.L_1:
        /*0004*/ 	.word	index@(_Z7dkernelv)
        /*0008*/ 	.word	0x00000018


	//----- nvinfo : EIATTR_FRAME_SIZE
	.align		4
.L_2:
        /*000c*/ 	.byte	0x04, 0x11
        /*000e*/ 	.short	(.L_4 - .L_3)
	.align		4
.L_3:
        /*0010*/ 	.word	index@(_Z7dkernelv)
        /*0014*/ 	.word	0x00000008


	//----- nvinfo : EIATTR_MIN_STACK_SIZE
	.align		4
.L_4:
        /*0018*/ 	.byte	0x04, 0x12
        /*001a*/ 	.short	(.L_6 - .L_5)
	.align		4
.L_5:
        /*001c*/ 	.word	index@(_Z7dkernelv)
        /*0020*/ 	.word	0x00000008
.L_6:


//--------------------- .nv.compat                --------------------------
	.section	.nv.compat,"",@"SHT_CUDA_COMPAT_INFO"
	.align	4
        /*0000*/ 	.byte	0x02, 0x09, 0x00, 0x00, 0x02, 0x02, 0x01, 0x00, 0x02, 0x05, 0x05, 0x00, 0x03, 0x07, 0x01, 0x01
        /*0010*/ 	.byte	0x02, 0x03, 0x00, 0x00, 0x02, 0x06, 0x01, 0x00, 0x04, 0x0b, 0x08, 0x00, 0x09, 0x00, 0x00, 0x00
        /*0020*/ 	.byte	0x00, 0x00, 0x00, 0x00


//--------------------- .nv.info._Z7dkernelv      --------------------------
	.section	.nv.info._Z7dkernelv,"",@"SHT_CUDA_INFO"
	.sectionflags	@""
	.align	4


	//----- nvinfo : EIATTR_CUDA_API_VERSION
	.align		4
        /*0000*/ 	.byte	0x04, 0x37
        /*0002*/ 	.short	(.L_8 - .L_7)
.L_7:
        /*0004*/ 	.word	0x00000082


	//----- nvinfo : EIATTR_SPARSE_MMA_MASK
	.align		4
.L_8:
        /*0008*/ 	.byte	0x03, 0x50
        /*000a*/ 	.short	0x0000


	//----- nvinfo : EIATTR_MAXREG_COUNT
	.align		4
        /*000c*/ 	.byte	0x03, 0x1b
        /*000e*/ 	.short	0x00ff


	//----- nvinfo : EIATTR_EXTERNS
	.align		4
        /*0010*/ 	.byte	0x04, 0x0f
        /*0012*/ 	.short	(.L_10 - .L_9)


	//   ....[0]....
	.align		4
.L_9:
        /*0014*/ 	.word	index@(vprintf)


	//----- nvinfo : EIATTR_MERCURY_ISA_VERSION
	.align		4
.L_10:
        /*0018*/ 	.byte	0x03, 0x5f
        /*001a*/ 	.short	0x0101


	//----- nvinfo : EIATTR_VRC_CTA_INIT_COUNT
	.align		4
        /*001c*/ 	.byte	0x02, 0x4a
	.zero		1
	.zero		1


	//----- nvinfo : EIATTR_SYSCALL_OFFSETS
	.align		4
        /*0020*/ 	.byte	0x04, 0x46
        /*0022*/ 	.short	(.L_12 - .L_11)


	//   ....[0]....
.L_11:
        /*0024*/ 	.word	0x000000e0


	//----- nvinfo : EIATTR_EXIT_INSTR_OFFSETS
	.align		4
.L_12:
        /*0028*/ 	.byte	0x04, 0x1c
        /*002a*/ 	.short	(.L_14 - .L_13)


	//   ....[0]....
.L_13:
        /*002c*/ 	.word	0x000000f0


	//----- nvinfo : EIATTR_SW_WAR
	.align		4
.L_14:
        /*0030*/ 	.byte	0x04, 0x36
        /*0032*/ 	.short	(.L_16 - .L_15)
.L_15:
        /*0034*/ 	.word	0x00000008
.L_16:


//--------------------- .nv.callgraph             --------------------------
	.section	.nv.callgraph,"",@"SHT_CUDA_CALLGRAPH"
	.align	4
	.sectionentsize	8
	.align		4
        /*0000*/ 	.word	0x00000000
	.align		4
        /*0004*/ 	.word	0xffffffff
	.align		4
        /*0008*/ 	.word	index@(_Z7dkernelv)
	.align		4
        /*000c*/ 	.word	index@(vprintf)
	.align		4
        /*0010*/ 	.word	0x00000000
	.align		4
        /*0014*/ 	.word	0xfffffffe
	.align		4
        /*0018*/ 	.word	0x00000000
	.align		4
        /*001c*/ 	.word	0xfffffffd
	.align		4
        /*0020*/ 	.word	0x00000000
	.align		4
        /*0024*/ 	.word	0xfffffffc


//--------------------- .nv.constant4             --------------------------
	.section	.nv.constant4,"a",@progbits
	.align	8
	.align		8
.nv.constant4:
        /*0000*/ 	.dword	vprintf
	.align		8
        /*0008*/ 	.dword	$str


//--------------------- .text._Z7dkernelv         --------------------------
	.section	.text._Z7dkernelv,"ax",@progbits
	.align	128
        .global         _Z7dkernelv
        .type           _Z7dkernelv,@function
        .size           _Z7dkernelv,(.L_x_2 - _Z7dkernelv)
        .other          _Z7dkernelv,@"STO_CUDA_ENTRY STV_DEFAULT"
_Z7dkernelv:
.text._Z7dkernelv:
[----:B------:R-:W0:Y:S01]  /*0000*/  LDC R1, c[0x0][0x37c] ;  /* 0x0000df00ff017b82 */ /* 0x000e220000000800 */
[----:B------:R-:W1:Y:S01]  /*0010*/  S2R R8, SR_TID.X ;  /* 0x0000000000087919 */ /* 0x000e620000002100 */
[----:B0-----:R-:W-:Y:S01]  /*0020*/  VIADD R1, R1, 0xfffffff8 ;  /* 0xfffffff801017836 */ /* 0x001fe20000000000 */
[----:B------:R-:W-:Y:S01]  /*0030*/  MOV R0, 0x0 ;  /* 0x0000000000007802 */ /* 0x000fe20000000f00 */
[----:B------:R-:W0:Y:S04]  /*0040*/  LDCU UR4, c[0x0][0x2f8] ;  /* 0x00005f00ff0477ac */ /* 0x000e280008000800 */
[----:B------:R2:W3:Y:S01]  /*0050*/  LDC.64 R2, c[0x4][R0] ;  /* 0x0100000000027b82 */ /* 0x0004e20000000a00 */
[----:B------:R-:W4:Y:S01]  /*0060*/  LDCU.64 UR6, c[0x4][0x8] ;  /* 0x01000100ff0677ac */ /* 0x000f220008000a00 */
[----:B------:R-:W5:Y:S01]  /*0070*/  LDCU UR5, c[0x0][0x2fc] ;  /* 0x00005f80ff0577ac */ /* 0x000f620008000800 */
[----:B0-----:R-:W-:Y:S01]  /*0080*/  IADD3 R6, P0, PT, R1, UR4, RZ ;  /* 0x0000000401067c10 */ /* 0x001fe2000ff1e0ff */
[----:B----4-:R-:W-:Y:S01]  /*0090*/  IMAD.U32 R4, RZ, RZ, UR6 ;  /* 0x00000006ff047e24 */ /* 0x010fe2000f8e00ff */
[----:B------:R-:W-:-:S03]  /*00a0*/  MOV R5, UR7 ;  /* 0x0000000700057c02 */ /* 0x000fc60008000f00 */
[----:B-----5:R-:W-:Y:S01]  /*00b0*/  IMAD.X R7, RZ, RZ, UR5, P0 ;  /* 0x00000005ff077e24 */ /* 0x020fe200080e06ff */
[----:B-1----:R2:W-:Y:S07]  /*00c0*/  STL [R1], R8 ;  /* 0x0000000801007387 */ /* 0x0025ee0000100800 */
[----:B------:R-:W-:-:S07]  /*00d0*/  LEPC R20, `(.L_x_0) ;  /* 0x000000001014794e */ /* 0x000fce0000000000 */
[----:B--23--:R-:W-:Y:S05]  /*00e0*/  CALL.ABS.NOINC R2 ;  /* 0x0000000002007343 */ /* 0x00cfea0003c00000 */
.L_x_0:
[----:B------:R-:W-:Y:S05]  /*00f0*/  EXIT ;  /* 0x000000000000794d */ /* 0x000fea0003800000 */
.L_x_1:
[----:B------:R-:W-:-:S00]  /*0100*/  BRA `(.L_x_1) ;  /* 0xfffffffc00fc7947 */ /* 0x000fc0000383ffff */
[----:B------:R-:W-:-:S00]  /*0110*/  NOP ;  /* 0x0000000000007918 */ /* 0x000fc00000000000 */
        /* <DEDUP_REMOVED lines=14> */
.L_x_2:


//--------------------- .nv.global.init           --------------------------
	.section	.nv.global.init,"aw",@progbits
.nv.global.init:
	.type		$str,@object
	.size		$str,(.L_0 - $str)
$str:
        /*0000*/ 	.byte	0x54, 0x68, 0x72, 0x65, 0x61, 0x64, 0x20, 0x69, 0x64, 0x20, 0x25, 0x64, 0x0a, 0x00
.L_0:


//--------------------- .nv.shared.reserved.0     --------------------------
	.section	.nv.shared.reserved.0,"aw",@nobits
	.weak		__nv_reservedSMEM_offset_0_alias
	.size		__nv_reservedSMEM_offset_0_alias, 0, 64
	.other		__nv_reservedSMEM_offset_0_alias,@"STO_CUDA_RESERVED_SHARED STV_DEFAULT"
__nv_reservedSMEM_offset_0_alias:
	.zero		0
	.zero		64


//--------------------- .nv.constant0._Z7dkernelv --------------------------
	.section	.nv.constant0._Z7dkernelv,"a",@progbits
	.sectionflags	@""
	.align	4
.nv.constant0._Z7dkernelv:
	.zero		896


//--------------------- SYMBOLS --------------------------

	.type		.nv.reservedSmem.offset0,@object
	.size		.nv.reservedSmem.offset0,0x4
	.type		vprintf,@function
